//
// Generated by NVIDIA NVVM Compiler
//
// Compiler Build ID: CL-36424714
// Cuda compilation tools, release 13.0, V13.0.88
// Based on NVVM 20.0.0
//

.version 9.0
.target sm_100
.address_size 64

	// .globl	_Z17KernelForwardElimPdS_PiS_S0_S0_

.visible .entry _Z17KernelForwardElimPdS_PiS_S0_S0_(
	.param .u64 .ptr .align 1 _Z17KernelForwardElimPdS_PiS_S0_S0__param_0,
	.param .u64 .ptr .align 1 _Z17KernelForwardElimPdS_PiS_S0_S0__param_1,
	.param .u64 .ptr .align 1 _Z17KernelForwardElimPdS_PiS_S0_S0__param_2,
	.param .u64 .ptr .align 1 _Z17KernelForwardElimPdS_PiS_S0_S0__param_3,
	.param .u64 .ptr .align 1 _Z17KernelForwardElimPdS_PiS_S0_S0__param_4,
	.param .u64 .ptr .align 1 _Z17KernelForwardElimPdS_PiS_S0_S0__param_5
)
{
	.reg .pred 	%p<16>;
	.reg .b32 	%r<35>;
	.reg .b64 	%rd<28>;
	.reg .b64 	%fd<26>;

	ld.param.u64 	%rd5, [_Z17KernelForwardElimPdS_PiS_S0_S0__param_0];
	ld.param.u64 	%rd6, [_Z17KernelForwardElimPdS_PiS_S0_S0__param_1];
	ld.param.u64 	%rd7, [_Z17KernelForwardElimPdS_PiS_S0_S0__param_2];
	ld.param.u64 	%rd8, [_Z17KernelForwardElimPdS_PiS_S0_S0__param_3];
	ld.param.u64 	%rd9, [_Z17KernelForwardElimPdS_PiS_S0_S0__param_4];
	ld.param.u64 	%rd10, [_Z17KernelForwardElimPdS_PiS_S0_S0__param_5];
	cvta.to.global.u64 	%rd1, %rd5;
	cvta.to.global.u64 	%rd2, %rd6;
	cvta.to.global.u64 	%rd3, %rd8;
	cvta.to.global.u64 	%rd4, %rd7;
	cvta.to.global.u64 	%rd11, %rd9;
	cvta.to.global.u64 	%rd12, %rd10;
	ld.global.u32 	%r17, [%rd12];
	mov.u32 	%r18, %tid.x;
	mov.u32 	%r19, %ctaid.x;
	mov.u32 	%r20, %ntid.x;
	mad.lo.s32 	%r21, %r19, %r20, %r18;
	mul.lo.s32 	%r1, %r17, %r21;
	ld.global.u32 	%r2, [%rd11];
	add.s32 	%r3, %r1, %r17;
	setp.lt.s32 	%p1, %r17, 1;
	@%p1 bra 	$L__BB0_22;
	add.s32 	%r22, %r1, 1;
	max.s32 	%r4, %r3, %r22;
	sub.s32 	%r23, %r4, %r1;
	and.b32  	%r5, %r23, 3;
	setp.eq.s32 	%p2, %r5, 0;
	mov.u32 	%r33, %r1;
	@%p2 bra 	$L__BB0_7;
	neg.s32 	%r31, %r5;
	mov.u32 	%r33, %r1;
$L__BB0_3:
	.pragma "nounroll";
	setp.le.s32 	%p3, %r33, %r2;
	@%p3 bra 	$L__BB0_6;
	ld.global.u32 	%r24, [%rd4];
	setp.gt.s32 	%p4, %r33, %r24;
	@%p4 bra 	$L__BB0_6;
	mul.wide.s32 	%rd13, %r33, 8;
	add.s64 	%rd14, %rd2, %rd13;
	ld.global.f64 	%fd1, [%rd3];
	ld.global.f64 	%fd2, [%rd14];
	mul.f64 	%fd3, %fd1, %fd2;
	st.global.f64 	[%rd14], %fd3;
	add.s64 	%rd15, %rd1, %rd13;
	ld.global.f64 	%fd4, [%rd15];
	sub.f64 	%fd5, %fd3, %fd4;
	st.global.f64 	[%rd14], %fd5;
$L__BB0_6:
	add.s32 	%r33, %r33, 1;
	add.s32 	%r31, %r31, 1;
	setp.ne.s32 	%p5, %r31, 0;
	@%p5 bra 	$L__BB0_3;
$L__BB0_7:
	sub.s32 	%r25, %r1, %r4;
	setp.gt.u32 	%p6, %r25, -4;
	@%p6 bra 	$L__BB0_22;
	add.s32 	%r34, %r33, 2;
$L__BB0_9:
	mov.u32 	%r13, %r34;
	add.s32 	%r14, %r13, -2;
	setp.le.s32 	%p7, %r14, %r2;
	@%p7 bra 	$L__BB0_12;
	ld.global.u32 	%r26, [%rd4];
	setp.gt.s32 	%p8, %r14, %r26;
	@%p8 bra 	$L__BB0_12;
	ld.global.f64 	%fd6, [%rd3];
	mul.wide.s32 	%rd16, %r14, 8;
	add.s64 	%rd17, %rd2, %rd16;
	ld.global.f64 	%fd7, [%rd17];
	mul.f64 	%fd8, %fd6, %fd7;
	st.global.f64 	[%rd17], %fd8;
	add.s64 	%rd18, %rd1, %rd16;
	ld.global.f64 	%fd9, [%rd18];
	sub.f64 	%fd10, %fd8, %fd9;
	st.global.f64 	[%rd17], %fd10;
$L__BB0_12:
	setp.lt.s32 	%p9, %r14, %r2;
	@%p9 bra 	$L__BB0_15;
	ld.global.u32 	%r27, [%rd4];
	setp.ge.s32 	%p10, %r14, %r27;
	@%p10 bra 	$L__BB0_15;
	ld.global.f64 	%fd11, [%rd3];
	mul.wide.s32 	%rd19, %r14, 8;
	add.s64 	%rd20, %rd2, %rd19;
	ld.global.f64 	%fd12, [%rd20+8];
	mul.f64 	%fd13, %fd11, %fd12;
	st.global.f64 	[%rd20+8], %fd13;
	add.s64 	%rd21, %rd1, %rd19;
	ld.global.f64 	%fd14, [%rd21+8];
	sub.f64 	%fd15, %fd13, %fd14;
	st.global.f64 	[%rd20+8], %fd15;
$L__BB0_15:
	add.s32 	%r15, %r13, 1;
	setp.le.s32 	%p11, %r13, %r2;
	@%p11 bra 	$L__BB0_18;
	ld.global.u32 	%r28, [%rd4];
	setp.gt.s32 	%p12, %r13, %r28;
	@%p12 bra 	$L__BB0_18;
	ld.global.f64 	%fd16, [%rd3];
	mul.wide.s32 	%rd22, %r14, 8;
	add.s64 	%rd23, %rd2, %rd22;
	ld.global.f64 	%fd17, [%rd23+16];
	mul.f64 	%fd18, %fd16, %fd17;
	st.global.f64 	[%rd23+16], %fd18;
	add.s64 	%rd24, %rd1, %rd22;
	ld.global.f64 	%fd19, [%rd24+16];
	sub.f64 	%fd20, %fd18, %fd19;
	st.global.f64 	[%rd23+16], %fd20;
$L__BB0_18:
	setp.le.s32 	%p13, %r15, %r2;
	@%p13 bra 	$L__BB0_21;
	ld.global.u32 	%r29, [%rd4];
	setp.gt.s32 	%p14, %r15, %r29;
	@%p14 bra 	$L__BB0_21;
	ld.global.f64 	%fd21, [%rd3];
	mul.wide.s32 	%rd25, %r14, 8;
	add.s64 	%rd26, %rd2, %rd25;
	ld.global.f64 	%fd22, [%rd26+24];
	mul.f64 	%fd23, %fd21, %fd22;
	st.global.f64 	[%rd26+24], %fd23;
	add.s64 	%rd27, %rd1, %rd25;
	ld.global.f64 	%fd24, [%rd27+24];
	sub.f64 	%fd25, %fd23, %fd24;
	st.global.f64 	[%rd26+24], %fd25;
$L__BB0_21:
	add.s32 	%r34, %r13, 4;
	add.s32 	%r30, %r13, 2;
	setp.lt.s32 	%p15, %r30, %r3;
	@%p15 bra 	$L__BB0_9;
$L__BB0_22:
	ret;

}


// ===== COMPILED SASS (sm_100) =====

	.target	sm_100

	.elftype	@"ET_EXEC"


//--------------------- .note.nv.tkinfo           --------------------------
	.section	.note.nv.tkinfo,"",@"SHT_NOTE"
	.sectionflags	@"SHF_NOTE_NV_TKINFO"
	.tkinfo
        /*0018*/ 	.word	0x00000002
        /*0030*/ 	.string	""
        /*0030*/ 	.string	"ptxas"
        /*0030*/ 	.string	"Cuda compilation tools, release 13.0, V13.0.88"
        /*0030*/ 	.string	"Build cuda_13.0.r13.0/compiler.36424714_0"
        /*0030*/ 	.string	"-arch sm_100 -m 64 "



//--------------------- .note.nv.cuinfo           --------------------------
	.section	.note.nv.cuinfo,"",@"SHT_NOTE"
	.sectionflags	@"SHF_NOTE_NV_CUINFO"
        /*0018*/ 	.short	0x0002
        /*001a*/ 	.short	0x0064
        /*001c*/ 	.short	0x0082
	.zero		2


//--------------------- .nv.info                  --------------------------
	.section	.nv.info,"",@"SHT_CUDA_INFO"
	.align	4


	//----- nvinfo : EIATTR_REGCOUNT
	.align		4
        /*0000*/ 	.byte	0x04, 0x2f
        /*0002*/ 	.short	(.L_1 - .L_0)
	.align		4
.L_0:
        /*0004*/ 	.word	index@(_Z17KernelForwardElimPdS_PiS_S0_S0_)
        /*0008*/ 	.word	0x00000018


	//----- nvinfo : EIATTR_FRAME_SIZE
	.align		4
.L_1:
        /*000c*/ 	.byte	0x04, 0x11
        /*000e*/ 	.short	(.L_3 - .L_2)
	.align		4
.L_2:
        /*0010*/ 	.word	index@(_Z17KernelForwardElimPdS_PiS_S0_S0_)
        /*0014*/ 	.word	0x00000000


	//----- nvinfo : EIATTR_MIN_STACK_SIZE
	.align		4
.L_3:
        /*0018*/ 	.byte	0x04, 0x12
        /*001a*/ 	.short	(.L_5 - .L_4)
	.align		4
.L_4:
        /*001c*/ 	.word	index@(_Z17KernelForwardElimPdS_PiS_S0_S0_)
        /*0020*/ 	.word	0x00000000
.L_5:


//--------------------- .nv.compat                --------------------------
	.section	.nv.compat,"",@"SHT_CUDA_COMPAT_INFO"
	.align	4
        /*0000*/ 	.byte	0x02, 0x09, 0x00, 0x00, 0x02, 0x02, 0x01, 0x00, 0x02, 0x05, 0x05, 0x00, 0x03, 0x07, 0x01, 0x01
        /*0010*/ 	.byte	0x02, 0x03, 0x00, 0x00, 0x02, 0x06, 0x01, 0x00, 0x04, 0x0b, 0x08, 0x00, 0x01, 0x00, 0x00, 0x00
        /*0020*/ 	.byte	0x00, 0x00, 0x00, 0x00


//--------------------- .nv.info._Z17KernelForwardElimPdS_PiS_S0_S0_ --------------------------
	.section	.nv.info._Z17KernelForwardElimPdS_PiS_S0_S0_,"",@"SHT_CUDA_INFO"
	.sectionflags	@""
	.align	4


	//----- nvinfo : EIATTR_CUDA_API_VERSION
	.align		4
        /*0000*/ 	.byte	0x04, 0x37
        /*0002*/ 	.short	(.L_7 - .L_6)
.L_6:
        /*0004*/ 	.word	0x00000082


	//----- nvinfo : EIATTR_KPARAM_INFO
	.align		4
.L_7:
        /*0008*/ 	.byte	0x04, 0x17
        /*000a*/ 	.short	(.L_9 - .L_8)
.L_8:
        /*000c*/ 	.word	0x00000000
        /*0010*/ 	.short	0x0005
        /*0012*/ 	.short	0x0028
        /*0014*/ 	.byte	0x00, 0xf5, 0x21, 0x00


	//----- nvinfo : EIATTR_KPARAM_INFO
	.align		4
.L_9:
        /*0018*/ 	.byte	0x04, 0x17
        /*001a*/ 	.short	(.L_11 - .L_10)
.L_10:
        /*001c*/ 	.word	0x00000000
        /*0020*/ 	.short	0x0004
        /*0022*/ 	.short	0x0020
        /*0024*/ 	.byte	0x00, 0xf5, 0x21, 0x00


	//----- nvinfo : EIATTR_KPARAM_INFO
	.align		4
.L_11:
        /*0028*/ 	.byte	0x04, 0x17
        /*002a*/ 	.short	(.L_13 - .L_12)
.L_12:
        /*002c*/ 	.word	0x00000000
        /*0030*/ 	.short	0x0003
        /*0032*/ 	.short	0x0018
        /*0034*/ 	.byte	0x00, 0xf5, 0x21, 0x00


	//----- nvinfo : EIATTR_KPARAM_INFO
	.align		4
.L_13:
        /*0038*/ 	.byte	0x04, 0x17
        /*003a*/ 	.short	(.L_15 - .L_14)
.L_14:
        /*003c*/ 	.word	0x00000000
        /*0040*/ 	.short	0x0002
        /*0042*/ 	.short	0x0010
        /*0044*/ 	.byte	0x00, 0xf5, 0x21, 0x00


	//----- nvinfo : EIATTR_KPARAM_INFO
	.align		4
.L_15:
        /*0048*/ 	.byte	0x04, 0x17
        /*004a*/ 	.short	(.L_17 - .L_16)
.L_16:
        /*004c*/ 	.word	0x00000000
        /*0050*/ 	.short	0x0001
        /*0052*/ 	.short	0x0008
        /*0054*/ 	.byte	0x00, 0xf5, 0x21, 0x00


	//----- nvinfo : EIATTR_KPARAM_INFO
	.align		4
.L_17:
        /*0058*/ 	.byte	0x04, 0x17
        /*005a*/ 	.short	(.L_19 - .L_18)
.L_18:
        /*005c*/ 	.word	0x00000000
        /*0060*/ 	.short	0x0000
        /*0062*/ 	.short	0x0000
        /*0064*/ 	.byte	0x00, 0xf5, 0x21, 0x00


	//----- nvinfo : EIATTR_SPARSE_MMA_MASK
	.align		4
.L_19:
        /*0068*/ 	.byte	0x03, 0x50
        /*006a*/ 	.short	0x0000


	//----- nvinfo : EIATTR_MAXREG_COUNT
	.align		4
        /*006c*/ 	.byte	0x03, 0x1b
        /*006e*/ 	.short	0x00ff


	//----- nvinfo : EIATTR_MERCURY_ISA_VERSION
	.align		4
        /*0070*/ 	.byte	0x03, 0x5f
        /*0072*/ 	.short	0x0101


	//----- nvinfo : EIATTR_VRC_CTA_INIT_COUNT
	.align		4
        /*0074*/ 	.byte	0x02, 0x4a
	.zero		1
	.zero		1


	//----- nvinfo : EIATTR_EXIT_INSTR_OFFSETS
	.align		4
        /*0078*/ 	.byte	0x04, 0x1c
        /*007a*/ 	.short	(.L_21 - .L_20)


	//   ....[0]....
.L_20:
        /*007c*/ 	.word	0x00000060


	//   ....[1]....
        /*0080*/ 	.word	0x00000310


	//   ....[2]....
        /*0084*/ 	.word	0x00000830


	//----- nvinfo : EIATTR_CRS_STACK_SIZE
	.align		4
.L_21:
        /*0088*/ 	.byte	0x04, 0x1e
        /*008a*/ 	.short	(.L_23 - .L_22)
.L_22:
        /*008c*/ 	.word	0x00000000


	//----- nvinfo : EIATTR_CBANK_PARAM_SIZE
	.align		4
.L_23:
        /*0090*/ 	.byte	0x03, 0x19
        /*0092*/ 	.short	0x0030


	//----- nvinfo : EIATTR_PARAM_CBANK
	.align		4
        /*0094*/ 	.byte	0x04, 0x0a
        /*0096*/ 	.short	(.L_25 - .L_24)
	.align		4
.L_24:
        /*0098*/ 	.word	index@(.nv.constant0._Z17KernelForwardElimPdS_PiS_S0_S0_)
        /*009c*/ 	.short	0x0380
        /*009e*/ 	.short	0x0030


	//----- nvinfo : EIATTR_SW_WAR
	.align		4
.L_25:
        /*00a0*/ 	.byte	0x04, 0x36
        /*00a2*/ 	.short	(.L_27 - .L_26)
.L_26:
        /*00a4*/ 	.word	0x00000008
.L_27:


//--------------------- .nv.callgraph             --------------------------
	.section	.nv.callgraph,"",@"SHT_CUDA_CALLGRAPH"
	.align	4
	.sectionentsize	8
	.align		4
        /*0000*/ 	.word	0x00000000
	.align		4
        /*0004*/ 	.word	0xffffffff
	.align		4
        /*0008*/ 	.word	0x00000000
	.align		4
        /*000c*/ 	.word	0xfffffffe
	.align		4
        /*0010*/ 	.word	0x00000000
	.align		4
        /*0014*/ 	.word	0xfffffffd
	.align		4
        /*0018*/ 	.word	0x00000000
	.align		4
        /*001c*/ 	.word	0xfffffffc


//--------------------- .text._Z17KernelForwardElimPdS_PiS_S0_S0_ --------------------------
	.section	.text._Z17KernelForwardElimPdS_PiS_S0_S0_,"ax",@progbits
	.align	128
        .global         _Z17KernelForwardElimPdS_PiS_S0_S0_
        .type           _Z17KernelForwardElimPdS_PiS_S0_S0_,@function
        .size           _Z17KernelForwardElimPdS_PiS_S0_S0_,(.L_x_15 - _Z17KernelForwardElimPdS_PiS_S0_S0_)
        .other          _Z17KernelForwardElimPdS_PiS_S0_S0_,@"STO_CUDA_ENTRY STV_DEFAULT"
_Z17KernelForwardElimPdS_PiS_S0_S0_:
.text._Z17KernelForwardElimPdS_PiS_S0_S0_:
[----:B------:R-:W-:Y:S08]  /*0000*/  LDC R1, c[0x0][0x37c] ;  /* 0x0000df00ff017b82 */ /* 0x000ff00000000800 */
[----:B------:R-:W0:Y:S01]  /*0010*/  LDC.64 R2, c[0x0][0x3a8] ;  /* 0x0000ea00ff027b82 */ /* 0x000e220000000a00 */
[----:B------:R-:W0:Y:S02]  /*0020*/  LDCU.64 UR4, c[0x0][0x358] ;  /* 0x00006b00ff0477ac */ /* 0x000e240008000a00 */
[----:B0-----:R-:W2:Y:S05]  /*0030*/  LDG.E R2, desc[UR4][R2.64] ;  /* 0x0000000402027981 */ /* 0x001eaa000c1e1900 */
[----:B------:R-:W0:Y:S01]  /*0040*/  S2UR UR6, SR_CTAID.X ;  /* 0x00000000000679c3 */ /* 0x000e220000002500 */
[----:B--2---:R-:W-:-:S13]  /*0050*/  ISETP.GE.AND P0, PT, R2, 0x1, PT ;  /* 0x000000010200780c */ /* 0x004fda0003f06270 */
[----:B0-----:R-:W-:Y:S05]  /*0060*/  @!P0 EXIT ;  /* 0x000000000000894d */ /* 0x001fea0003800000 */
[----:B------:R-:W0:Y:S02]  /*0070*/  LDC.64 R4, c[0x0][0x3a0] ;  /* 0x0000e800ff047b82 */ /* 0x000e240000000a00 */
[----:B0-----:R0:W5:Y:S06]  /*0080*/  LDG.E R0, desc[UR4][R4.64] ;  /* 0x0000000404007981 */ /* 0x00116c000c1e1900 */
[----:B------:R-:W1:Y:S01]  /*0090*/  LDC R6, c[0x0][0x360] ;  /* 0x0000d800ff067b82 */ /* 0x000e620000000800 */
[----:B------:R-:W-:Y:S01]  /*00a0*/  BSSY.RECONVERGENT B0, `(.L_x_0) ;  /* 0x0000024000007945 */ /* 0x000fe20003800200 */
[----:B------:R-:W1:Y:S02]  /*00b0*/  S2R R11, SR_TID.X ;  /* 0x00000000000b7919 */ /* 0x000e640000002100 */
[----:B-1----:R-:W-:-:S04]  /*00c0*/  IMAD R11, R6, UR6, R11 ;  /* 0x00000006060b7c24 */ /* 0x002fc8000f8e020b */
[----:B------:R-:W-:-:S04]  /*00d0*/  IMAD R11, R2, R11, RZ ;  /* 0x0000000b020b7224 */ /* 0x000fc800078e02ff */
[----:B------:R-:W-:-:S05]  /*00e0*/  IMAD.IADD R2, R2, 0x1, R11 ;  /* 0x0000000102027824 */ /* 0x000fca00078e020b */
[----:B------:R-:W-:-:S05]  /*00f0*/  VIADDMNMX R10, R11, 0x1, R2, !PT ;  /* 0x000000010b0a7846 */ /* 0x000fca0007800102 */
[----:B------:R-:W-:-:S05]  /*0100*/  IMAD.IADD R3, R10, 0x1, -R11 ;  /* 0x000000010a037824 */ /* 0x000fca00078e0a0b */
[----:B------:R-:W-:Y:S02]  /*0110*/  LOP3.LUT P0, R8, R3, 0x3, RZ, 0xc0, !PT ;  /* 0x0000000303087812 */ /* 0x000fe4000780c0ff */
[----:B------:R-:W-:-:S11]  /*0120*/  MOV R3, R11 ;  /* 0x0000000b00037202 */ /* 0x000fd60000000f00 */
[----:B0-----:R-:W-:Y:S05]  /*0130*/  @!P0 BRA `(.L_x_1) ;  /* 0x0000000000688947 */ /* 0x001fea0003800000 */
[----:B------:R-:W0:Y:S01]  /*0140*/  LDC.64 R4, c[0x0][0x380] ;  /* 0x0000e000ff047b82 */ /* 0x000e220000000a00 */
[----:B------:R-:W-:Y:S01]  /*0150*/  IMAD.MOV R20, RZ, RZ, -R8 ;  /* 0x000000ffff147224 */ /* 0x000fe200078e0a08 */
[----:B------:R-:W-:-:S06]  /*0160*/  MOV R3, R11 ;  /* 0x0000000b00037202 */ /* 0x000fcc0000000f00 */
[----:B------:R-:W1:Y:S02]  /*0170*/  LDC.64 R6, c[0x0][0x388] ;  /* 0x0000e200ff067b82 */ /* 0x000e640000000a00 */
.L_x_4:
[----:B-----5:R-:W-:Y:S01]  /*0180*/  ISETP.GT.AND P0, PT, R3, R0, PT ;  /* 0x000000000300720c */ /* 0x020fe20003f04270 */
[----:B------:R-:W-:Y:S01]  /*0190*/  VIADD R20, R20, 0x1 ;  /* 0x0000000114147836 */ /* 0x000fe20000000000 */
[----:B------:R-:W-:Y:S04]  /*01a0*/  BSSY.RECONVERGENT B1, `(.L_x_2) ;  /* 0x0000011000017945 */ /* 0x000fe80003800200 */
[----:B------:R-:W-:-:S07]  /*01b0*/  ISETP.NE.AND P1, PT, R20, RZ, PT ;  /* 0x000000ff1400720c */ /* 0x000fce0003f25270 */
[----:B--2---:R-:W-:Y:S06]  /*01c0*/  @!P0 BRA `(.L_x_3) ;  /* 0x0000000000388947 */ /* 0x004fec0003800000 */
[----:B------:R-:W2:Y:S02]  /*01d0*/  LDC.64 R8, c[0x0][0x390] ;  /* 0x0000e400ff087b82 */ /* 0x000ea40000000a00 */
[----:B--2---:R-:W2:Y:S02]  /*01e0*/  LDG.E R8, desc[UR4][R8.64] ;  /* 0x0000000408087981 */ /* 0x004ea4000c1e1900 */
[----:B--2---:R-:W-:-:S13]  /*01f0*/  ISETP.GT.AND P0, PT, R3, R8, PT ;  /* 0x000000080300720c */ /* 0x004fda0003f04270 */
[----:B------:R-:W-:Y:S05]  /*0200*/  @P0 BRA `(.L_x_3) ;  /* 0x0000000000280947 */ /* 0x000fea0003800000 */
[----:B------:R-:W2:Y:S01]  /*0210*/  LDC.64 R12, c[0x0][0x398] ;  /* 0x0000e600ff0c7b82 */ /* 0x000ea20000000a00 */
[----:B-1----:R-:W-:-:S05]  /*0220*/  IMAD.WIDE R8, R3, 0x8, R6 ;  /* 0x0000000803087825 */ /* 0x002fca00078e0206 */
[----:B------:R-:W3:Y:S04]  /*0230*/  LDG.E.64 R14, desc[UR4][R8.64] ;  /* 0x00000004080e7981 */ /* 0x000ee8000c1e1b00 */
[----:B--2---:R-:W3:Y:S01]  /*0240*/  LDG.E.64 R12, desc[UR4][R12.64] ;  /* 0x000000040c0c7981 */ /* 0x004ee2000c1e1b00 */
[----:B0-----:R-:W-:Y:S01]  /*0250*/  IMAD.WIDE R16, R3, 0x8, R4 ;  /* 0x0000000803107825 */ /* 0x001fe200078e0204 */
[----:B---3--:R-:W-:-:S07]  /*0260*/  DMUL R14, R12, R14 ;  /* 0x0000000e0c0e7228 */ /* 0x008fce0000000000 */
[----:B------:R2:W-:Y:S04]  /*0270*/  STG.E.64 desc[UR4][R8.64], R14 ;  /* 0x0000000e08007986 */ /* 0x0005e8000c101b04 */
[----:B------:R-:W3:Y:S02]  /*0280*/  LDG.E.64 R16, desc[UR4][R16.64] ;  /* 0x0000000410107981 */ /* 0x000ee4000c1e1b00 */
[----:B---3--:R-:W-:-:S07]  /*0290*/  DADD R18, R14, -R16 ;  /* 0x000000000e127229 */ /* 0x008fce0000000810 */
[----:B------:R2:W-:Y:S04]  /*02a0*/  STG.E.64 desc[UR4][R8.64], R18 ;  /* 0x0000001208007986 */ /* 0x0005e8000c101b04 */
.L_x_3:
[----:B------:R-:W-:Y:S05]  /*02b0*/  BSYNC.RECONVERGENT B1 ;  /* 0x0000000000017941 */ /* 0x000fea0003800200 */
.L_x_2:
[----:B------:R-:W-:Y:S01]  /*02c0*/  IADD3 R3, PT, PT, R3, 0x1, RZ ;  /* 0x0000000103037810 */ /* 0x000fe20007ffe0ff */
[----:B------:R-:W-:Y:S06]  /*02d0*/  @P1 BRA `(.L_x_4) ;  /* 0xfffffffc00a81947 */ /* 0x000fec000383ffff */
.L_x_1:
[----:B------:R-:W-:Y:S05]  /*02e0*/  BSYNC.RECONVERGENT B0 ;  /* 0x0000000000007941 */ /* 0x000fea0003800200 */
.L_x_0:
[----:B------:R-:W-:-:S05]  /*02f0*/  IMAD.IADD R10, R11, 0x1, -R10 ;  /* 0x000000010b0a7824 */ /* 0x000fca00078e0a0a */
[----:B------:R-:W-:-:S13]  /*0300*/  ISETP.GT.U32.AND P0, PT, R10, -0x4, PT ;  /* 0xfffffffc0a00780c */ /* 0x000fda0003f04070 */
[----:B------:R-:W-:Y:S05]  /*0310*/  @P0 EXIT ;  /* 0x000000000000094d */ /* 0x000fea0003800000 */
[----:B0-----:R-:W0:Y:S01]  /*0320*/  LDC.64 R4, c[0x0][0x380] ;  /* 0x0000e000ff047b82 */ /* 0x001e220000000a00 */
[----:B------:R-:W-:-:S07]  /*0330*/  IADD3 R3, PT, PT, R3, 0x2, RZ ;  /* 0x0000000203037810 */ /* 0x000fce0007ffe0ff */
[----:B-1----:R-:W1:Y:S02]  /*0340*/  LDC.64 R6, c[0x0][0x388] ;  /* 0x0000e200ff067b82 */ /* 0x002e640000000a00 */
.L_x_13:
[C---:B--2---:R-:W-:Y:S01]  /*0350*/  VIADD R9, R3.reuse, 0xfffffffe ;  /* 0xfffffffe03097836 */ /* 0x044fe20000000000 */
[C---:B------:R-:W-:Y:S01]  /*0360*/  IADD3 R11, PT, PT, R3.reuse, 0x1, RZ ;  /* 0x00000001030b7810 */ /* 0x040fe20007ffe0ff */
[----:B------:R-:W-:Y:S01]  /*0370*/  BSSY.RECONVERGENT B0, `(.L_x_5) ;  /* 0x0000014000007945 */ /* 0x000fe20003800200 */
[-C--:B-----5:R-:W-:Y:S02]  /*0380*/  ISETP.GT.AND P0, PT, R3, R0.reuse, PT ;  /* 0x000000000300720c */ /* 0x0a0fe40003f04270 */
[CC--:B------:R-:W-:Y:S02]  /*0390*/  ISETP.GT.AND P3, PT, R9.reuse, R0.reuse, PT ;  /* 0x000000000900720c */ /* 0x0c0fe40003f64270 */
[-C--:B------:R-:W-:Y:S02]  /*03a0*/  ISETP.GE.AND P1, PT, R9, R0.reuse, PT ;  /* 0x000000000900720c */ /* 0x080fe40003f26270 */
[----:B------:R-:W-:-:S09]  /*03b0*/  ISETP.GT.AND P2, PT, R11, R0, PT ;  /* 0x000000000b00720c */ /* 0x000fd20003f44270 */
[----:B---34-:R-:W-:Y:S05]  /*03c0*/  @!P3 BRA `(.L_x_6) ;  /* 0x000000000038b947 */ /* 0x018fea0003800000 */
[----:B------:R-:W2:Y:S02]  /*03d0*/  LDC.64 R12, c[0x0][0x390] ;  /* 0x0000e400ff0c7b82 */ /* 0x000ea40000000a00 */
[----:B--2---:R-:W2:Y:S02]  /*03e0*/  LDG.E R12, desc[UR4][R12.64] ;  /* 0x000000040c0c7981 */ /* 0x004ea4000c1e1900 */
[----:B--2---:R-:W-:-:S13]  /*03f0*/  ISETP.GT.AND P3, PT, R9, R12, PT ;  /* 0x0000000c0900720c */ /* 0x004fda0003f64270 */
[----:B------:R-:W-:Y:S05]  /*0400*/  @P3 BRA `(.L_x_6) ;  /* 0x0000000000283947 */ /* 0x000fea0003800000 */
[----:B------:R-:W2:Y:S01]  /*0410*/  LDC.64 R20, c[0x0][0x398] ;  /* 0x0000e600ff147b82 */ /* 0x000ea20000000a00 */
[----:B-1----:R-:W-:-:S05]  /*0420*/  IMAD.WIDE R12, R9, 0x8, R6 ;  /* 0x00000008090c7825 */ /* 0x002fca00078e0206 */
[----:B------:R-:W3:Y:S04]  /*0430*/  LDG.E.64 R16, desc[UR4][R12.64] ;  /* 0x000000040c107981 */ /* 0x000ee8000c1e1b00 */
[----:B--2---:R-:W3:Y:S02]  /*0440*/  LDG.E.64 R14, desc[UR4][R20.64] ;  /* 0x00000004140e7981 */ /* 0x004ee4000c1e1b00 */
[----:B---3--:R-:W-:Y:S01]  /*0450*/  DMUL R14, R14, R16 ;  /* 0x000000100e0e7228 */ /* 0x008fe20000000000 */
[----:B0-----:R-:W-:-:S06]  /*0460*/  IMAD.WIDE R16, R9, 0x8, R4 ;  /* 0x0000000809107825 */ /* 0x001fcc00078e0204 */
[----:B------:R2:W-:Y:S04]  /*0470*/  STG.E.64 desc[UR4][R12.64], R14 ;  /* 0x0000000e0c007986 */ /* 0x0005e8000c101b04 */
[----:B------:R-:W3:Y:S02]  /*0480*/  LDG.E.64 R16, desc[UR4][R16.64] ;  /* 0x0000000410107981 */ /* 0x000ee4000c1e1b00 */
[----:B---3--:R-:W-:-:S07]  /*0490*/  DADD R18, R14, -R16 ;  /* 0x000000000e127229 */ /* 0x008fce0000000810 */
[----:B------:R2:W-:Y:S04]  /*04a0*/  STG.E.64 desc[UR4][R12.64], R18 ;  /* 0x000000120c007986 */ /* 0x0005e8000c101b04 */
.L_x_6:
[----:B------:R-:W-:Y:S05]  /*04b0*/  BSYNC.RECONVERGENT B0 ;  /* 0x0000000000007941 */ /* 0x000fea0003800200 */
.L_x_5:
[----:B------:R-:W-:Y:S04]  /*04c0*/  BSSY.RECONVERGENT B0, `(.L_x_7) ;  /* 0x0000010000007945 */ /* 0x000fe80003800200 */
[----:B------:R-:W-:Y:S05]  /*04d0*/  @!P1 BRA `(.L_x_8) ;  /* 0x0000000000389947 */ /* 0x000fea0003800000 */
[----:B--2---:R-:W2:Y:S02]  /*04e0*/  LDC.64 R12, c[0x0][0x390] ;  /* 0x0000e400ff0c7b82 */ /* 0x004ea40000000a00 */
[----:B--2---:R-:W2:Y:S02]  /*04f0*/  LDG.E R12, desc[UR4][R12.64] ;  /* 0x000000040c0c7981 */ /* 0x004ea4000c1e1900 */
[----:B--2---:R-:W-:-:S13]  /*0500*/  ISETP.GE.AND P1, PT, R9, R12, PT ;  /* 0x0000000c0900720c */ /* 0x004fda0003f26270 */
        /* <DEDUP_REMOVED lines=8> */
[----:B------:R-:W2:Y:S02]  /*0590*/  LDG.E.64 R16, desc[UR4][R20.64+0x8] ;  /* 0x0000080414107981 */ /* 0x000ea4000c1e1b00 */
[----:B--2---:R-:W-:-:S07]  /*05a0*/  DADD R16, R14, -R16 ;  /* 0x000000000e107229 */ /* 0x004fce0000000810 */
[----:B------:R3:W-:Y:S04]  /*05b0*/  STG.E.64 desc[UR4][R12.64+0x8], R16 ;  /* 0x000008100c007986 */ /* 0x0007e8000c101b04 */
.L_x_8:
[----:B------:R-:W-:Y:S05]  /*05c0*/  BSYNC.RECONVERGENT B0 ;  /* 0x0000000000007941 */ /* 0x000fea0003800200 */
.L_x_7:
[----:B------:R-:W-:Y:S04]  /*05d0*/  BSSY.RECONVERGENT B0, `(.L_x_9) ;  /* 0x0000010000007945 */ /* 0x000fe80003800200 */
[----:B------:R-:W-:Y:S05]  /*05e0*/  @!P0 BRA `(.L_x_10) ;  /* 0x0000000000388947 */ /* 0x000fea0003800000 */
[----:B--23--:R-:W2:Y:S02]  /*05f0*/  LDC.64 R12, c[0x0][0x390] ;  /* 0x0000e400ff0c7b82 */ /* 0x00cea40000000a00 */
        /* <DEDUP_REMOVED lines=13> */
.L_x_10:
[----:B------:R-:W-:Y:S05]  /*06d0*/  BSYNC.RECONVERGENT B0 ;  /* 0x0000000000007941 */ /* 0x000fea0003800200 */
.L_x_9:
[----:B------:R-:W-:Y:S04]  /*06e0*/  BSSY.RECONVERGENT B0, `(.L_x_11) ;  /* 0x0000010000007945 */ /* 0x000fe80003800200 */
[----:B------:R-:W-:Y:S05]  /*06f0*/  @!P2 BRA `(.L_x_12) ;  /* 0x000000000038a947 */ /* 0x000fea0003800000 */
[----:B--234-:R-:W2:Y:S02]  /*0700*/  LDC.64 R12, c[0x0][0x390] ;  /* 0x0000e400ff0c7b82 */ /* 0x01cea40000000a00 */
        /* <DEDUP_REMOVED lines=10> */
[----:B------:R-:W2:Y:S02]  /*07b0*/  LDG.E.64 R8, desc[UR4][R12.64+0x18] ;  /* 0x000018040c087981 */ /* 0x000ea4000c1e1b00 */
[----:B--2---:R-:W-:-:S07]  /*07c0*/  DADD R8, R10, -R8 ;  /* 0x000000000a087229 */ /* 0x004fce0000000808 */
[----:B------:R0:W-:Y:S04]  /*07d0*/  STG.E.64 desc[UR4][R16.64+0x18], R8 ;  /* 0x0000180810007986 */ /* 0x0001e8000c101b04 */
.L_x_12:
[----:B------:R-:W-:Y:S05]  /*07e0*/  BSYNC.RECONVERGENT B0 ;  /* 0x0000000000007941 */ /* 0x000fea0003800200 */
.L_x_11:
[C---:B0-----:R-:W-:Y:S01]  /*07f0*/  VIADD R9, R3.reuse, 0x2 ;  /* 0x0000000203097836 */ /* 0x041fe20000000000 */
[----:B------:R-:W-:-:S04]  /*0800*/  IADD3 R3, PT, PT, R3, 0x4, RZ ;  /* 0x0000000403037810 */ /* 0x000fc80007ffe0ff */
[----:B------:R-:W-:-:S13]  /*0810*/  ISETP.GE.AND P0, PT, R9, R2, PT ;  /* 0x000000020900720c */ /* 0x000fda0003f06270 */
[----:B------:R-:W-:Y:S05]  /*0820*/  @!P0 BRA `(.L_x_13) ;  /* 0xfffffff800c88947 */ /* 0x000fea000383ffff */
[----:B------:R-:W-:Y:S05]  /*0830*/  EXIT ;  /* 0x000000000000794d */ /* 0x000fea0003800000 */
.L_x_14:
[----:B------:R-:W-:-:S00]  /*0840*/  BRA `(.L_x_14) ;  /* 0xfffffffc00fc7947 */ /* 0x000fc0000383ffff */
[----:B------:R-:W-:-:S00]  /*0850*/  NOP ;  /* 0x0000000000007918 */ /* 0x000fc00000000000 */
        /* <DEDUP_REMOVED lines=10> */
.L_x_15:


//--------------------- .nv.shared.reserved.0     --------------------------
	.section	.nv.shared.reserved.0,"aw",@nobits
	.weak		__nv_reservedSMEM_offset_0_alias
	.size		__nv_reservedSMEM_offset_0_alias, 0, 64
	.other		__nv_reservedSMEM_offset_0_alias,@"STO_CUDA_RESERVED_SHARED STV_DEFAULT"
__nv_reservedSMEM_offset_0_alias:
	.zero		0
	.zero		64


//--------------------- .nv.constant0._Z17KernelForwardElimPdS_PiS_S0_S0_ --------------------------
	.section	.nv.constant0._Z17KernelForwardElimPdS_PiS_S0_S0_,"a",@progbits
	.sectionflags	@""
	.align	4
.nv.constant0._Z17KernelForwardElimPdS_PiS_S0_S0_:
	.zero		944


//--------------------- SYMBOLS --------------------------

	.type		.nv.reservedSmem.offset0,@object
	.size		.nv.reservedSmem.offset0,0x4
